//
// Generated by NVIDIA NVVM Compiler
//
// Compiler Build ID: CL-36424714
// Cuda compilation tools, release 13.0, V13.0.88
// Based on NVVM 20.0.0
//

.version 9.0
.target sm_100
.address_size 64

	// .globl	_Z4kernPf

.visible .entry _Z4kernPf(
	.param .u64 .ptr .align 1 _Z4kernPf_param_0
)
{
	.reg .pred 	%p<2>;
	.reg .b32 	%r<15>;
	.reg .b32 	%f<3>;
	.reg .b64 	%rd<5>;

	ld.param.u64 	%rd1, [_Z4kernPf_param_0];
	mov.u32 	%r2, %ntid.x;
	mov.u32 	%r3, %ntid.y;
	mul.lo.s32 	%r4, %r2, %r3;
	mov.u32 	%r5, %ntid.z;
	mov.u32 	%r6, %tid.x;
	mov.u32 	%r7, %tid.y;
	mov.u32 	%r8, %tid.z;
	mov.u32 	%r9, %ctaid.x;
	mov.u32 	%r10, %ctaid.y;
	mov.u32 	%r11, %nctaid.x;
	mad.lo.s32 	%r12, %r11, %r10, %r9;
	mad.lo.s32 	%r13, %r12, %r5, %r8;
	mad.lo.s32 	%r14, %r7, %r2, %r6;
	mad.lo.s32 	%r1, %r4, %r13, %r14;
	setp.gt.s32 	%p1, %r1, 255;
	@%p1 bra 	$L__BB0_2;
	cvta.to.global.u64 	%rd2, %rd1;
	mul.wide.s32 	%rd3, %r1, 4;
	add.s64 	%rd4, %rd2, %rd3;
	ld.global.f32 	%f1, [%rd4];
	add.f32 	%f2, %f1, 0fBF000000;
	st.global.f32 	[%rd4], %f2;
$L__BB0_2:
	ret;

}


// ===== COMPILED SASS (sm_100) =====

	.target	sm_100

	.elftype	@"ET_EXEC"


//--------------------- .note.nv.tkinfo           --------------------------
	.section	.note.nv.tkinfo,"",@"SHT_NOTE"
	.sectionflags	@"SHF_NOTE_NV_TKINFO"
	.tkinfo
        /*0018*/ 	.word	0x00000002
        /*0030*/ 	.string	""
        /*0030*/ 	.string	"ptxas"
        /*0030*/ 	.string	"Cuda compilation tools, release 13.0, V13.0.88"
        /*0030*/ 	.string	"Build cuda_13.0.r13.0/compiler.36424714_0"
        /*0030*/ 	.string	"-arch sm_100 -m 64 "



//--------------------- .note.nv.cuinfo           --------------------------
	.section	.note.nv.cuinfo,"",@"SHT_NOTE"
	.sectionflags	@"SHF_NOTE_NV_CUINFO"
        /*0018*/ 	.short	0x0002
        /*001a*/ 	.short	0x0064
        /*001c*/ 	.short	0x0082
	.zero		2


//--------------------- .nv.info                  --------------------------
	.section	.nv.info,"",@"SHT_CUDA_INFO"
	.align	4


	//----- nvinfo : EIATTR_REGCOUNT
	.align		4
        /*0000*/ 	.byte	0x04, 0x2f
        /*0002*/ 	.short	(.L_1 - .L_0)
	.align		4
.L_0:
        /*0004*/ 	.word	index@(_Z4kernPf)
        /*0008*/ 	.word	0x0000000a


	//----- nvinfo : EIATTR_FRAME_SIZE
	.align		4
.L_1:
        /*000c*/ 	.byte	0x04, 0x11
        /*000e*/ 	.short	(.L_3 - .L_2)
	.align		4
.L_2:
        /*0010*/ 	.word	index@(_Z4kernPf)
        /*0014*/ 	.word	0x00000000


	//----- nvinfo : EIATTR_MIN_STACK_SIZE
	.align		4
.L_3:
        /*0018*/ 	.byte	0x04, 0x12
        /*001a*/ 	.short	(.L_5 - .L_4)
	.align		4
.L_4:
        /*001c*/ 	.word	index@(_Z4kernPf)
        /*0020*/ 	.word	0x00000000
.L_5:


//--------------------- .nv.compat                --------------------------
	.section	.nv.compat,"",@"SHT_CUDA_COMPAT_INFO"
	.align	4
        /*0000*/ 	.byte	0x02, 0x09, 0x00, 0x00, 0x02, 0x02, 0x01, 0x00, 0x02, 0x05, 0x05, 0x00, 0x03, 0x07, 0x01, 0x01
        /*0010*/ 	.byte	0x02, 0x03, 0x00, 0x00, 0x02, 0x06, 0x01, 0x00, 0x04, 0x0b, 0x08, 0x00, 0x09, 0x00, 0x00, 0x00
        /*0020*/ 	.byte	0x00, 0x00, 0x00, 0x00


//--------------------- .nv.info._Z4kernPf        --------------------------
	.section	.nv.info._Z4kernPf,"",@"SHT_CUDA_INFO"
	.sectionflags	@""
	.align	4


	//----- nvinfo : EIATTR_CUDA_API_VERSION
	.align		4
        /*0000*/ 	.byte	0x04, 0x37
        /*0002*/ 	.short	(.L_7 - .L_6)
.L_6:
        /*0004*/ 	.word	0x00000082


	//----- nvinfo : EIATTR_KPARAM_INFO
	.align		4
.L_7:
        /*0008*/ 	.byte	0x04, 0x17
        /*000a*/ 	.short	(.L_9 - .L_8)
.L_8:
        /*000c*/ 	.word	0x00000000
        /*0010*/ 	.short	0x0000
        /*0012*/ 	.short	0x0000
        /*0014*/ 	.byte	0x00, 0xf5, 0x21, 0x00


	//----- nvinfo : EIATTR_SPARSE_MMA_MASK
	.align		4
.L_9:
        /*0018*/ 	.byte	0x03, 0x50
        /*001a*/ 	.short	0x0000


	//----- nvinfo : EIATTR_MAXREG_COUNT
	.align		4
        /*001c*/ 	.byte	0x03, 0x1b
        /*001e*/ 	.short	0x00ff


	//----- nvinfo : EIATTR_MERCURY_ISA_VERSION
	.align		4
        /*0020*/ 	.byte	0x03, 0x5f
        /*0022*/ 	.short	0x0101


	//----- nvinfo : EIATTR_VRC_CTA_INIT_COUNT
	.align		4
        /*0024*/ 	.byte	0x02, 0x4a
	.zero		1
	.zero		1


	//----- nvinfo : EIATTR_EXIT_INSTR_OFFSETS
	.align		4
        /*0028*/ 	.byte	0x04, 0x1c
        /*002a*/ 	.short	(.L_11 - .L_10)


	//   ....[0]....
.L_10:
        /*002c*/ 	.word	0x00000100


	//   ....[1]....
        /*0030*/ 	.word	0x00000170


	//----- nvinfo : EIATTR_CBANK_PARAM_SIZE
	.align		4
.L_11:
        /*0034*/ 	.byte	0x03, 0x19
        /*0036*/ 	.short	0x0008


	//----- nvinfo : EIATTR_PARAM_CBANK
	.align		4
        /*0038*/ 	.byte	0x04, 0x0a
        /*003a*/ 	.short	(.L_13 - .L_12)
	.align		4
.L_12:
        /*003c*/ 	.word	index@(.nv.constant0._Z4kernPf)
        /*0040*/ 	.short	0x0380
        /*0042*/ 	.short	0x0008


	//----- nvinfo : EIATTR_SW_WAR
	.align		4
.L_13:
        /*0044*/ 	.byte	0x04, 0x36
        /*0046*/ 	.short	(.L_15 - .L_14)
.L_14:
        /*0048*/ 	.word	0x00000008
.L_15:


//--------------------- .nv.callgraph             --------------------------
	.section	.nv.callgraph,"",@"SHT_CUDA_CALLGRAPH"
	.align	4
	.sectionentsize	8
	.align		4
        /*0000*/ 	.word	0x00000000
	.align		4
        /*0004*/ 	.word	0xffffffff
	.align		4
        /*0008*/ 	.word	0x00000000
	.align		4
        /*000c*/ 	.word	0xfffffffe
	.align		4
        /*0010*/ 	.word	0x00000000
	.align		4
        /*0014*/ 	.word	0xfffffffd
	.align		4
        /*0018*/ 	.word	0x00000000
	.align		4
        /*001c*/ 	.word	0xfffffffc


//--------------------- .text._Z4kernPf           --------------------------
	.section	.text._Z4kernPf,"ax",@progbits
	.align	128
        .global         _Z4kernPf
        .type           _Z4kernPf,@function
        .size           _Z4kernPf,(.L_x_1 - _Z4kernPf)
        .other          _Z4kernPf,@"STO_CUDA_ENTRY STV_DEFAULT"
_Z4kernPf:
.text._Z4kernPf:
[----:B------:R-:W-:Y:S01]  /*0000*/  LDC R1, c[0x0][0x37c] ;  /* 0x0000df00ff017b82 */ /* 0x000fe20000000800 */
[----:B------:R-:W0:Y:S01]  /*0010*/  S2R R0, SR_CTAID.Y ;  /* 0x0000000000007919 */ /* 0x000e220000002600 */
[----:B------:R-:W1:Y:S06]  /*0020*/  LDCU UR5, c[0x0][0x360] ;  /* 0x00006c00ff0577ac */ /* 0x000e6c0008000800 */
[----:B------:R-:W0:Y:S01]  /*0030*/  S2UR UR7, SR_CTAID.X ;  /* 0x00000000000779c3 */ /* 0x000e220000002500 */
[----:B------:R-:W2:Y:S01]  /*0040*/  S2R R3, SR_TID.X ;  /* 0x0000000000037919 */ /* 0x000ea20000002100 */
[----:B------:R-:W1:Y:S01]  /*0050*/  LDCU UR4, c[0x0][0x364] ;  /* 0x00006c80ff0477ac */ /* 0x000e620008000800 */
[----:B------:R-:W2:Y:S01]  /*0060*/  S2R R2, SR_TID.Y ;  /* 0x0000000000027919 */ /* 0x000ea20000002200 */
[----:B------:R-:W3:Y:S04]  /*0070*/  LDCU UR6, c[0x0][0x368] ;  /* 0x00006d00ff0677ac */ /* 0x000ee80008000800 */
[----:B------:R-:W0:Y:S01]  /*0080*/  LDC R7, c[0x0][0x370] ;  /* 0x0000dc00ff077b82 */ /* 0x000e220000000800 */
[----:B------:R-:W3:Y:S01]  /*0090*/  S2R R5, SR_TID.Z ;  /* 0x0000000000057919 */ /* 0x000ee20000002300 */
[----:B-1----:R-:W-:Y:S01]  /*00a0*/  UIMAD UR4, UR5, UR4, URZ ;  /* 0x00000004050472a4 */ /* 0x002fe2000f8e02ff */
[----:B0-----:R-:W-:-:S02]  /*00b0*/  IMAD R0, R0, R7, UR7 ;  /* 0x0000000700007e24 */ /* 0x001fc4000f8e0207 */
[----:B--2---:R-:W-:Y:S02]  /*00c0*/  IMAD R3, R2, UR5, R3 ;  /* 0x0000000502037c24 */ /* 0x004fe4000f8e0203 */
[----:B---3--:R-:W-:-:S04]  /*00d0*/  IMAD R0, R0, UR6, R5 ;  /* 0x0000000600007c24 */ /* 0x008fc8000f8e0205 */
[----:B------:R-:W-:-:S05]  /*00e0*/  IMAD R5, R0, UR4, R3 ;  /* 0x0000000400057c24 */ /* 0x000fca000f8e0203 */
[----:B------:R-:W-:-:S13]  /*00f0*/  ISETP.GT.AND P0, PT, R5, 0xff, PT ;  /* 0x000000ff0500780c */ /* 0x000fda0003f04270 */
[----:B------:R-:W-:Y:S05]  /*0100*/  @P0 EXIT ;  /* 0x000000000000094d */ /* 0x000fea0003800000 */
[----:B------:R-:W0:Y:S01]  /*0110*/  LDC.64 R2, c[0x0][0x380] ;  /* 0x0000e000ff027b82 */ /* 0x000e220000000a00 */
[----:B------:R-:W1:Y:S01]  /*0120*/  LDCU.64 UR4, c[0x0][0x358] ;  /* 0x00006b00ff0477ac */ /* 0x000e620008000a00 */
[----:B0-----:R-:W-:-:S05]  /*0130*/  IMAD.WIDE R2, R5, 0x4, R2 ;  /* 0x0000000405027825 */ /* 0x001fca00078e0202 */
[----:B-1----:R-:W2:Y:S02]  /*0140*/  LDG.E R0, desc[UR4][R2.64] ;  /* 0x0000000402007981 */ /* 0x002ea4000c1e1900 */
[----:B--2---:R-:W-:-:S05]  /*0150*/  FADD R5, R0, -0.5 ;  /* 0xbf00000000057421 */ /* 0x004fca0000000000 */
[----:B------:R-:W-:Y:S01]  /*0160*/  STG.E desc[UR4][R2.64], R5 ;  /* 0x0000000502007986 */ /* 0x000fe2000c101904 */
[----:B------:R-:W-:Y:S05]  /*0170*/  EXIT ;  /* 0x000000000000794d */ /* 0x000fea0003800000 */
.L_x_0:
[----:B------:R-:W-:-:S00]  /*0180*/  BRA `(.L_x_0) ;  /* 0xfffffffc00fc7947 */ /* 0x000fc0000383ffff */
[----:B------:R-:W-:-:S00]  /*0190*/  NOP ;  /* 0x0000000000007918 */ /* 0x000fc00000000000 */
        /* <DEDUP_REMOVED lines=14> */
.L_x_1:


//--------------------- .nv.shared.reserved.0     --------------------------
	.section	.nv.shared.reserved.0,"aw",@nobits
	.weak		__nv_reservedSMEM_offset_0_alias
	.size		__nv_reservedSMEM_offset_0_alias, 0, 64
	.other		__nv_reservedSMEM_offset_0_alias,@"STO_CUDA_RESERVED_SHARED STV_DEFAULT"
__nv_reservedSMEM_offset_0_alias:
	.zero		0
	.zero		64


//--------------------- .nv.constant0._Z4kernPf   --------------------------
	.section	.nv.constant0._Z4kernPf,"a",@progbits
	.sectionflags	@""
	.align	4
.nv.constant0._Z4kernPf:
	.zero		904


//--------------------- SYMBOLS --------------------------

	.type		.nv.reservedSmem.offset0,@object
	.size		.nv.reservedSmem.offset0,0x4
